	.headerflags	@"EF_CUDA_TEXMODE_UNIFIED EF_CUDA_64BIT_ADDRESS EF_CUDA_ACCELERATORS EF_CUDA_SM90 EF_CUDA_VIRTUAL_SM(EF_CUDA_SM90)"
	.elftype	@"ET_EXEC"


//--------------------- .nv.info                  --------------------------
	.section	.nv.info,"",@"SHT_CUDA_INFO"
	.align	4


	//----- nvinfo : EIATTR_REGCOUNT
	.align		4
        /*0000*/ 	.byte	0x04, 0x2f
        /*0002*/ 	.short	(.L_1 - .L_0)
	.align		4
.L_0:
        /*0004*/ 	.word	index@(triton_poi_fused_add_42)
        /*0008*/ 	.word	0x00000026


	//----- nvinfo : EIATTR_MIN_STACK_SIZE
	.align		4
.L_1:
        /*000c*/ 	.byte	0x04, 0x12
        /*000e*/ 	.short	(.L_3 - .L_2)
	.align		4
.L_2:
        /*0010*/ 	.word	index@(triton_poi_fused_add_42)
        /*0014*/ 	.word	0x00000000


	//----- nvinfo : EIATTR_FRAME_SIZE
	.align		4
.L_3:
        /*0018*/ 	.byte	0x04, 0x11
        /*001a*/ 	.short	(.L_5 - .L_4)
	.align		4
.L_4:
        /*001c*/ 	.word	index@(triton_poi_fused_add_42)
        /*0020*/ 	.word	0x00000000


	//----- nvinfo : EIATTR_MIN_STACK_SIZE
	.align		4
.L_5:
        /*0024*/ 	.byte	0x04, 0x12
        /*0026*/ 	.short	(.L_7 - .L_6)
	.align		4
.L_6:
        /*0028*/ 	.word	index@(triton_poi_fused_add_42)
        /*002c*/ 	.word	0x00000000
.L_7:


//--------------------- .nv.info.triton_poi_fused_add_42 --------------------------
	.section	.nv.info.triton_poi_fused_add_42,"",@"SHT_CUDA_INFO"
	.sectionflags	@""
	.align	4


	//----- nvinfo : EIATTR_CUDA_API_VERSION
	.align		4
        /*0000*/ 	.byte	0x04, 0x37
        /*0002*/ 	.short	(.L_9 - .L_8)
.L_8:
        /*0004*/ 	.word	0x0000007c


	//----- nvinfo : EIATTR_KPARAM_INFO
	.align		4
.L_9:
        /*0008*/ 	.byte	0x04, 0x17
        /*000a*/ 	.short	(.L_11 - .L_10)
.L_10:
        /*000c*/ 	.word	0x00000000
        /*0010*/ 	.short	0x0006
        /*0012*/ 	.short	0x002c
        /*0014*/ 	.byte	0x00, 0xf0, 0x11, 0x00


	//----- nvinfo : EIATTR_KPARAM_INFO
	.align		4
.L_11:
        /*0018*/ 	.byte	0x04, 0x17
        /*001a*/ 	.short	(.L_13 - .L_12)
.L_12:
        /*001c*/ 	.word	0x00000000
        /*0020*/ 	.short	0x0005
        /*0022*/ 	.short	0x0028
        /*0024*/ 	.byte	0x00, 0xf0, 0x11, 0x00


	//----- nvinfo : EIATTR_KPARAM_INFO
	.align		4
.L_13:
        /*0028*/ 	.byte	0x04, 0x17
        /*002a*/ 	.short	(.L_15 - .L_14)
.L_14:
        /*002c*/ 	.word	0x00000000
        /*0030*/ 	.short	0x0004
        /*0032*/ 	.short	0x0020
        /*0034*/ 	.byte	0x00, 0xf4, 0x21, 0x00


	//----- nvinfo : EIATTR_KPARAM_INFO
	.align		4
.L_15:
        /*0038*/ 	.byte	0x04, 0x17
        /*003a*/ 	.short	(.L_17 - .L_16)
.L_16:
        /*003c*/ 	.word	0x00000000
        /*0040*/ 	.short	0x0003
        /*0042*/ 	.short	0x0018
        /*0044*/ 	.byte	0x00, 0xf4, 0x21, 0x00


	//----- nvinfo : EIATTR_KPARAM_INFO
	.align		4
.L_17:
        /*0048*/ 	.byte	0x04, 0x17
        /*004a*/ 	.short	(.L_19 - .L_18)
.L_18:
        /*004c*/ 	.word	0x00000000
        /*0050*/ 	.short	0x0002
        /*0052*/ 	.short	0x0010
        /*0054*/ 	.byte	0x00, 0xf4, 0x21, 0x00


	//----- nvinfo : EIATTR_KPARAM_INFO
	.align		4
.L_19:
        /*0058*/ 	.byte	0x04, 0x17
        /*005a*/ 	.short	(.L_21 - .L_20)
.L_20:
        /*005c*/ 	.word	0x00000000
        /*0060*/ 	.short	0x0001
        /*0062*/ 	.short	0x0008
        /*0064*/ 	.byte	0x00, 0xf4, 0x21, 0x00


	//----- nvinfo : EIATTR_KPARAM_INFO
	.align		4
.L_21:
        /*0068*/ 	.byte	0x04, 0x17
        /*006a*/ 	.short	(.L_23 - .L_22)
.L_22:
        /*006c*/ 	.word	0x00000000
        /*0070*/ 	.short	0x0000
        /*0072*/ 	.short	0x0000
        /*0074*/ 	.byte	0x00, 0xf4, 0x21, 0x00


	//----- nvinfo : EIATTR_SPARSE_MMA_MASK
	.align		4
.L_23:
        /*0078*/ 	.byte	0x03, 0x50
        /*007a*/ 	.short	0x0000


	//----- nvinfo : EIATTR_MAXREG_COUNT
	.align		4
        /*007c*/ 	.byte	0x03, 0x1b
        /*007e*/ 	.short	0x00ff


	//----- nvinfo : EIATTR_EXIT_INSTR_OFFSETS
	.align		4
        /*0080*/ 	.byte	0x04, 0x1c
        /*0082*/ 	.short	(.L_25 - .L_24)


	//   ....[0]....
.L_24:
        /*0084*/ 	.word	0x00000ac0


	//   ....[1]....
        /*0088*/ 	.word	0x00000b30


	//----- nvinfo : EIATTR_REQNTID
	.align		4
.L_25:
        /*008c*/ 	.byte	0x04, 0x10
        /*008e*/ 	.short	(.L_27 - .L_26)
.L_26:
        /*0090*/ 	.word	0x00000080
        /*0094*/ 	.word	0x00000001
        /*0098*/ 	.word	0x00000001


	//----- nvinfo : EIATTR_CBANK_PARAM_SIZE
	.align		4
.L_27:
        /*009c*/ 	.byte	0x03, 0x19
        /*009e*/ 	.short	0x0030


	//----- nvinfo : EIATTR_PARAM_CBANK
	.align		4
        /*00a0*/ 	.byte	0x04, 0x0a
        /*00a2*/ 	.short	(.L_29 - .L_28)
	.align		4
.L_28:
        /*00a4*/ 	.word	index@(.nv.constant0.triton_poi_fused_add_42)
        /*00a8*/ 	.short	0x0210
        /*00aa*/ 	.short	0x0030


	//----- nvinfo : EIATTR_SW_WAR
	.align		4
.L_29:
        /*00ac*/ 	.byte	0x04, 0x36
        /*00ae*/ 	.short	(.L_31 - .L_30)
.L_30:
        /*00b0*/ 	.word	0x00000008
.L_31:


//--------------------- .nv.callgraph             --------------------------
	.section	.nv.callgraph,"",@"SHT_CUDA_CALLGRAPH"
	.align	4
	.sectionentsize	8
	.align		4
        /*0000*/ 	.word	0x00000000
	.align		4
        /*0004*/ 	.word	0xffffffff
	.align		4
        /*0008*/ 	.word	0x00000000
	.align		4
        /*000c*/ 	.word	0xfffffffe
	.align		4
        /*0010*/ 	.word	0x00000000
	.align		4
        /*0014*/ 	.word	0xfffffffd
	.align		4
        /*0018*/ 	.word	0x00000000
	.align		4
        /*001c*/ 	.word	0xfffffffc


//--------------------- .text.triton_poi_fused_add_42 --------------------------
	.section	.text.triton_poi_fused_add_42,"ax",@progbits
	.sectionflags	@"SHF_BARRIERS=1"
	.align	128
        .global         triton_poi_fused_add_42
        .type           triton_poi_fused_add_42,@function
        .size           triton_poi_fused_add_42,(.L_x_1 - triton_poi_fused_add_42)
        .other          triton_poi_fused_add_42,@"STO_CUDA_ENTRY STV_DEFAULT"
triton_poi_fused_add_42:
.text.triton_poi_fused_add_42:
[----:B------:R-:W0:Y:S02]  /*0000*/  LDC R1, c[0x0][0x28] ;  /* 0x00000a00ff017b82 */ /* 0x000e240000000800 */
[----:B------:R-:W1:Y:S01]  /*0010*/  S2R R0, SR_TID.X ;  /* 0x0000000000007919 */ /* 0x000e620000002100 */
[----:B------:R-:W2:Y:S01]  /*0020*/  LDC.64 R20, c[0x0][0x210] ;  /* 0x00008400ff147b82 */ /* 0x000ea20000000a00 */
[----:B------:R-:W-:Y:S02]  /*0030*/  CS2R R4, SRZ ;  /* 0x0000000000047805 */ /* 0x000fe4000001ff00 */
[----:B------:R-:W-:Y:S01]  /*0040*/  CS2R R6, SRZ ;  /* 0x0000000000067805 */ /* 0x000fe2000001ff00 */
[----:B------:R-:W3:Y:S01]  /*0050*/  S2R R24, SR_CTAID.X ;  /* 0x0000000000187919 */ /* 0x000ee20000002500 */
[----:B------:R-:W-:Y:S02]  /*0060*/  CS2R R8, SRZ ;  /* 0x0000000000087805 */ /* 0x000fe4000001ff00 */
[----:B------:R-:W-:Y:S01]  /*0070*/  CS2R R10, SRZ ;  /* 0x00000000000a7805 */ /* 0x000fe2000001ff00 */
[----:B------:R-:W-:Y:S01]  /*0080*/  ULDC.64 UR6, c[0x0][0x208] ;  /* 0x0000820000067ab9 */ /* 0x000fe20000000a00 */
[----:B------:R-:W4:Y:S01]  /*0090*/  S2R R12, SR_CTAID.Y ;  /* 0x00000000000c7919 */ /* 0x000f220000002600 */
[----:B------:R-:W5:Y:S01]  /*00a0*/  LDC.64 R14, c[0x0][0x218] ;  /* 0x00008600ff0e7b82 */ /* 0x000f620000000a00 */
[----:B-1----:R-:W-:Y:S01]  /*00b0*/  SHF.R.U32.HI R2, RZ, 0x2, R0 ;  /* 0x00000002ff027819 */ /* 0x002fe20000011600 */
[C---:B------:R-:W-:Y:S01]  /*00c0*/  IMAD.SHL.U32 R25, R0.reuse, 0x4, RZ ;  /* 0x0000000400197824 */ /* 0x040fe200078e00ff */
[----:B------:R-:W-:-:S02]  /*00d0*/  LOP3.LUT R13, R0, 0x40, RZ, 0xc0, !PT ;  /* 0x00000040000d7812 */ /* 0x000fc400078ec0ff */
[----:B------:R-:W-:Y:S01]  /*00e0*/  SGXT.U32 R2, R2, 0x4 ;  /* 0x000000040202781a */ /* 0x000fe20000000000 */
[----:B---3--:R-:W-:Y:S01]  /*00f0*/  IMAD.SHL.U32 R24, R24, 0x10, RZ ;  /* 0x0000001018187824 */ /* 0x008fe200078e00ff */
[----:B------:R-:W-:Y:S01]  /*0100*/  SHF.R.U32.HI R3, RZ, 0x2, R13 ;  /* 0x00000002ff037819 */ /* 0x000fe2000001160d */
[----:B----4-:R-:W-:-:S03]  /*0110*/  IMAD.SHL.U32 R26, R12, 0x40, RZ ;  /* 0x000000400c1a7824 */ /* 0x010fc600078e00ff */
[----:B------:R-:W-:Y:S02]  /*0120*/  LOP3.LUT R3, R2, R3, RZ, 0xfc, !PT ;  /* 0x0000000302037212 */ /* 0x000fe400078efcff */
[----:B------:R-:W-:Y:S02]  /*0130*/  LOP3.LUT R2, R24, 0xc, R25, 0xf8, !PT ;  /* 0x0000000c18027812 */ /* 0x000fe400078ef819 */
[----:B------:R-:W-:Y:S02]  /*0140*/  LOP3.LUT R3, R26, R3, RZ, 0xfc, !PT ;  /* 0x000000031a037212 */ /* 0x000fe400078efcff */
[----:B------:R-:W-:-:S03]  /*0150*/  ISETP.GE.AND P0, PT, R2, 0x10, PT ;  /* 0x000000100200780c */ /* 0x000fc60003f06270 */
[----:B------:R-:W-:-:S04]  /*0160*/  IMAD R3, R3, 0x10, R2 ;  /* 0x0000001003037824 */ /* 0x000fc800078e0202 */
[----:B--2---:R-:W-:-:S04]  /*0170*/  IMAD.WIDE R30, R3, 0x4, R20 ;  /* 0x00000004031e7825 */ /* 0x004fc800078e0214 */
[C---:B-----5:R-:W-:Y:S02]  /*0180*/  IMAD.WIDE R22, R3.reuse, 0x4, R14 ;  /* 0x0000000403167825 */ /* 0x060fe400078e020e */
[----:B------:R-:W2:Y:S04]  /*0190*/  @!P0 LDG.E.EL.128 R4, desc[UR6][R30.64] ;  /* 0x000000061e048981 */ /* 0x000ea8000c2e1d00 */
[----:B------:R1:W2:Y:S01]  /*01a0*/  @!P0 LDG.E.EL.128 R8, desc[UR6][R22.64] ;  /* 0x0000000616088981 */ /* 0x0002a2000c2e1d00 */
[----:B------:R-:W-:Y:S01]  /*01b0*/  VIADD R2, R3, 0x200 ;  /* 0x0000020003027836 */ /* 0x000fe20000000000 */
[----:B------:R-:W-:Y:S02]  /*01c0*/  CS2R R16, SRZ ;  /* 0x0000000000107805 */ /* 0x000fe4000001ff00 */
[----:B------:R-:W-:Y:S01]  /*01d0*/  CS2R R18, SRZ ;  /* 0x0000000000127805 */ /* 0x000fe2000001ff00 */
[----:B------:R-:W-:Y:S01]  /*01e0*/  IMAD.WIDE R28, R2, 0x4, R20 ;  /* 0x00000004021c7825 */ /* 0x000fe200078e0214 */
[----:B------:R-:W-:-:S03]  /*01f0*/  CS2R R20, SRZ ;  /* 0x0000000000147805 */ /* 0x000fc6000001ff00 */
[----:B------:R-:W-:Y:S01]  /*0200*/  IMAD.WIDE R14, R2, 0x4, R14 ;  /* 0x00000004020e7825 */ /* 0x000fe200078e020e */
[----:B-1----:R-:W-:Y:S01]  /*0210*/  CS2R R22, SRZ ;  /* 0x0000000000167805 */ /* 0x002fe2000001ff00 */
[----:B------:R1:W3:Y:S05]  /*0220*/  @!P0 LDG.E.EL.128 R16, desc[UR6][R28.64] ;  /* 0x000000061c108981 */ /* 0x0002ea000c2e1d00 */
[----:B------:R-:W3:Y:S01]  /*0230*/  @!P0 LDG.E.EL.128 R20, desc[UR6][R14.64] ;  /* 0x000000060e148981 */ /* 0x000ee2000c2e1d00 */
[----:B------:R-:W-:Y:S01]  /*0240*/  SHF.R.S32.HI R27, RZ, 0x19, R12 ;  /* 0x00000019ff1b7819 */ /* 0x000fe2000001140c */
[----:B------:R-:W4:Y:S01]  /*0250*/  S2UR UR5, SR_CgaCtaId ;  /* 0x00000000000579c3 */ /* 0x000f220000008800 */
[----:B------:R-:W-:Y:S01]  /*0260*/  SHF.R.U32.HI R12, RZ, 0x4, R0 ;  /* 0x00000004ff0c7819 */ /* 0x000fe20000011600 */
[----:B------:R-:W-:Y:S01]  /*0270*/  UMOV UR4, 0x400 ;  /* 0x0000040000047882 */ /* 0x000fe20000000000 */
[----:B------:R-:W-:-:S02]  /*0280*/  SHF.R.U32.HI R13, RZ, 0x4, R13 ;  /* 0x00000004ff0d7819 */ /* 0x000fc4000001160d */
[----:B------:R-:W-:Y:S02]  /*0290*/  SGXT.U32 R12, R12, 0x2 ;  /* 0x000000020c0c781a */ /* 0x000fe40000000000 */
[----:B------:R-:W-:Y:S02]  /*02a0*/  LOP3.LUT R25, R26, 0x3c, R25, 0xf8, !PT ;  /* 0x0000003c1a197812 */ /* 0x000fe400078ef819 */
[----:B------:R-:W-:Y:S02]  /*02b0*/  LOP3.LUT R13, R12, R13, RZ, 0xfc, !PT ;  /* 0x0000000d0c0d7212 */ /* 0x000fe400078efcff */
[----:B------:R-:W-:Y:S02]  /*02c0*/  SGXT R26, R27, 0x1 ;  /* 0x000000011b1a781a */ /* 0x000fe40000000200 */
[----:B-1----:R-:W-:Y:S02]  /*02d0*/  LOP3.LUT R28, R24, R13, RZ, 0xfc, !PT ;  /* 0x0000000d181c7212 */ /* 0x002fe400078efcff */
[----:B------:R-:W-:-:S02]  /*02e0*/  LOP3.LUT R24, R24, 0x8, R13, 0xfe, !PT ;  /* 0x0000000818187812 */ /* 0x000fc400078efe0d */
[----:B------:R-:W-:Y:S02]  /*02f0*/  SHF.R.U32.HI R12, RZ, 0x2, R0 ;  /* 0x00000002ff0c7819 */ /* 0x000fe40000011600 */
[C---:B------:R-:W-:Y:S01]  /*0300*/  ISETP.GE.AND P2, PT, R24.reuse, 0x10, PT ;  /* 0x000000101800780c */ /* 0x040fe20003f46270 */
[----:B------:R-:W-:Y:S01]  /*0310*/  IMAD R29, R24, 0x800, R25 ;  /* 0x00000800181d7824 */ /* 0x000fe200078e0219 */
[----:B------:R-:W-:Y:S02]  /*0320*/  LOP3.LUT R24, R0, 0x40, RZ, 0xc0, !PT ;  /* 0x0000004000187812 */ /* 0x000fe400078ec0ff */
[----:B------:R-:W-:Y:S01]  /*0330*/  LEA.HI R26, R26, R25, RZ, 0x9 ;  /* 0x000000191a1a7211 */ /* 0x000fe200078f48ff */
[----:B----4-:R-:W-:Y:S01]  /*0340*/  UPRMT UR4, UR5, 0x654, UR4 ;  /* 0x0000065405047896 */ /* 0x010fe20008000004 */
[----:B------:R-:W-:Y:S02]  /*0350*/  SGXT.U32 R12, R12, 0x4 ;  /* 0x000000040c0c781a */ /* 0x000fe40000000000 */
[----:B------:R-:W-:-:S02]  /*0360*/  SHF.R.U32.HI R13, RZ, 0x2, R24 ;  /* 0x00000002ff0d7819 */ /* 0x000fc40000011618 */
[----:B------:R-:W-:Y:S02]  /*0370*/  LOP3.LUT R26, R26, 0xfffffe00, RZ, 0xc0, !PT ;  /* 0xfffffe001a1a7812 */ /* 0x000fe400078ec0ff */
[----:B------:R-:W-:Y:S02]  /*0380*/  LOP3.LUT R13, R12, R13, RZ, 0xfc, !PT ;  /* 0x0000000d0c0d7212 */ /* 0x000fe400078efcff */
[C---:B------:R-:W-:Y:S01]  /*0390*/  ISETP.GE.AND P1, PT, R28.reuse, 0x10, PT ;  /* 0x000000101c00780c */ /* 0x040fe20003f26270 */
[----:B------:R-:W-:Y:S02]  /*03a0*/  IMAD.IADD R30, R25, 0x1, -R26 ;  /* 0x00000001191e7824 */ /* 0x000fe400078e0a1a */
[----:B------:R-:W-:Y:S02]  /*03b0*/  IMAD R28, R28, 0x800, R25 ;  /* 0x000008001c1c7824 */ /* 0x000fe400078e0219 */
[----:B--2---:R-:W-:Y:S01]  /*03c0*/  FADD R8, R8, R4 ;  /* 0x0000000408087221 */ /* 0x004fe20000000000 */
[----:B------:R-:W-:-:S02]  /*03d0*/  IMAD.SHL.U32 R4, R0, 0x100, RZ ;  /* 0x0000010000047824 */ /* 0x000fc400078e00ff */
[----:B------:R-:W-:Y:S01]  /*03e0*/  FADD R34, R9, R5 ;  /* 0x0000000509227221 */ /* 0x000fe20000000000 */
[----:B------:R-:W-:Y:S01]  /*03f0*/  FADD R35, R10, R6 ;  /* 0x000000060a237221 */ /* 0x000fe20000000000 */
[----:B------:R-:W-:Y:S01]  /*0400*/  FADD R10, R11, R7 ;  /* 0x000000070b0a7221 */ /* 0x000fe20000000000 */
[----:B------:R-:W-:Y:S01]  /*0410*/  LOP3.LUT R4, R4, 0x300, RZ, 0xc0, !PT ;  /* 0x0000030004047812 */ /* 0x000fe200078ec0ff */
[----:B------:R-:W1:Y:S03]  /*0420*/  LDC.64 R6, c[0x0][0x220] ;  /* 0x00008800ff067b82 */ /* 0x000e660000000a00 */
[----:B------:R-:W-:Y:S02]  /*0430*/  LOP3.LUT R25, R13, R4, RZ, 0xfc, !PT ;  /* 0x000000040d197212 */ /* 0x000fe400078efcff */
[C---:B------:R-:W-:Y:S02]  /*0440*/  LOP3.LUT R5, R4.reuse, 0x40, RZ, 0xfc, !PT ;  /* 0x0000004004057812 */ /* 0x040fe400078efcff */
[----:B------:R-:W-:-:S02]  /*0450*/  LOP3.LUT R9, R4, 0x80, RZ, 0xfc, !PT ;  /* 0x0000008004097812 */ /* 0x000fc400078efcff */
[----:B------:R-:W-:Y:S01]  /*0460*/  LOP3.LUT R13, R4, 0xc0, RZ, 0xfc, !PT ;  /* 0x000000c0040d7812 */ /* 0x000fe200078efcff */
[----:B---3--:R-:W-:Y:S01]  /*0470*/  FADD R16, R20, R16 ;  /* 0x0000001014107221 */ /* 0x008fe20000000000 */
[----:B------:R-:W-:Y:S02]  /*0480*/  LEA.HI R4, R4, UR4, RZ, 0x1e ;  /* 0x0000000404047c11 */ /* 0x000fe4000f8ff0ff */
[----:B------:R-:W-:Y:S02]  /*0490*/  LEA.HI R12, R5, UR4, RZ, 0x1e ;  /* 0x00000004050c7c11 */ /* 0x000fe4000f8ff0ff */
[----:B------:R-:W-:Y:S01]  /*04a0*/  LEA.HI R26, R9, UR4, RZ, 0x1e ;  /* 0x00000004091a7c11 */ /* 0x000fe2000f8ff0ff */
[----:B------:R-:W-:Y:S01]  /*04b0*/  IMAD R31, R25, 0x4, R4 ;  /* 0x00000004191f7824 */ /* 0x000fe200078e0204 */
[----:B------:R-:W-:Y:S01]  /*04c0*/  LEA.HI R14, R13, UR4, RZ, 0x1e ;  /* 0x000000040d0e7c11 */ /* 0x000fe2000f8ff0ff */
[----:B------:R-:W2:Y:S01]  /*04d0*/  LDC.64 R4, c[0x0][0x228] ;  /* 0x00008a00ff047b82 */ /* 0x000ea20000000a00 */
[C---:B------:R-:W-:Y:S01]  /*04e0*/  IMAD R27, R25.reuse, 0x4, R12 ;  /* 0x00000004191b7824 */ /* 0x040fe200078e020c */
[----:B------:R-:W-:Y:S01]  /*04f0*/  CS2R R12, SRZ ;  /* 0x00000000000c7805 */ /* 0x000fe2000001ff00 */
[C---:B------:R-:W-:Y:S01]  /*0500*/  IMAD R26, R25.reuse, 0x4, R26 ;  /* 0x00000004191a7824 */ /* 0x040fe200078e021a */
[----:B------:R2:W-:Y:S01]  /*0510*/  STS [R31], R8 ;  /* 0x000000081f007388 */ /* 0x0005e20000000800 */
[----:B------:R-:W-:Y:S01]  /*0520*/  IMAD R25, R25, 0x4, R14 ;  /* 0x0000000419197824 */ /* 0x000fe200078e020e */
[----:B------:R-:W-:Y:S01]  /*0530*/  CS2R R14, SRZ ;  /* 0x00000000000e7805 */ /* 0x000fe2000001ff00 */
[--C-:B-1----:R-:W-:Y:S01]  /*0540*/  IMAD.WIDE R32, R28, 0x4, R6.reuse ;  /* 0x000000041c207825 */ /* 0x102fe200078e0206 */
[----:B------:R-:W-:Y:S03]  /*0550*/  STS [R27+0x100], R34 ;  /* 0x000100221b007388 */ /* 0x000fe60000000800 */
[----:B------:R-:W-:Y:S01]  /*0560*/  IMAD.WIDE R28, R29, 0x4, R6 ;  /* 0x000000041d1c7825 */ /* 0x000fe200078e0206 */
[----:B------:R-:W-:Y:S01]  /*0570*/  CS2R R6, SRZ ;  /* 0x0000000000067805 */ /* 0x000fe2000001ff00 */
[----:B------:R-:W-:Y:S04]  /*0580*/  STS [R26+0x200], R35 ;  /* 0x000200231a007388 */ /* 0x000fe80000000800 */
[----:B------:R1:W-:Y:S04]  /*0590*/  STS [R25+0x300], R10 ;  /* 0x0003000a19007388 */ /* 0x0003e80000000800 */
[----:B------:R-:W3:Y:S01]  /*05a0*/  @!P1 LDG.E.EL.128 R12, desc[UR6][R32.64] ;  /* 0x00000006200c9981 */ /* 0x000ee2000c2e1d00 */
[----:B--2---:R-:W-:Y:S01]  /*05b0*/  IMAD.WIDE R8, R30, 0x4, R4 ;  /* 0x000000041e087825 */ /* 0x004fe200078e0204 */
[----:B------:R-:W-:-:S02]  /*05c0*/  CS2R R4, SRZ ;  /* 0x0000000000047805 */ /* 0x000fc4000001ff00 */
[----:B------:R2:W-:Y:S04]  /*05d0*/  STS [R31+0x80], R16 ;  /* 0x000080101f007388 */ /* 0x0005e80000000800 */
[----:B-1----:R-:W3:Y:S04]  /*05e0*/  LDG.E.EL.128 R8, desc[UR6][R8.64] ;  /* 0x0000000608087981 */ /* 0x002ee8000c2e1d00 */
[----:B------:R1:W4:Y:S01]  /*05f0*/  @!P2 LDG.E.EL.128 R4, desc[UR6][R28.64] ;  /* 0x000000061c04a981 */ /* 0x000322000c2e1d00 */
[----:B------:R-:W-:Y:S01]  /*0600*/  FADD R20, R21, R17 ;  /* 0x0000001115147221 */ /* 0x000fe20000000000 */
[----:B--2---:R-:W-:Y:S01]  /*0610*/  SHF.R.U32.HI R16, RZ, 0x4, R0 ;  /* 0x00000004ff107819 */ /* 0x004fe20000011600 */
[----:B------:R-:W-:-:S02]  /*0620*/  IMAD.SHL.U32 R17, R0, 0x40, RZ ;  /* 0x0000004000117824 */ /* 0x000fc400078e00ff */
[----:B------:R-:W-:Y:S01]  /*0630*/  FADD R21, R22, R18 ;  /* 0x0000001216157221 */ /* 0x000fe20000000000 */
[----:B------:R-:W-:Y:S01]  /*0640*/  SHF.R.U32.HI R31, RZ, 0x4, R24 ;  /* 0x00000004ff1f7819 */ /* 0x000fe20000011618 */
[----:B------:R-:W-:Y:S01]  /*0650*/  FADD R18, R23, R19 ;  /* 0x0000001317127221 */ /* 0x000fe20000000000 */
[----:B------:R-:W-:Y:S01]  /*0660*/  SGXT.U32 R16, R16, 0x2 ;  /* 0x000000021010781a */ /* 0x000fe20000000000 */
[----:B------:R-:W-:Y:S01]  /*0670*/  IMAD.SHL.U32 R30, R0, 0x4, RZ ;  /* 0x00000004001e7824 */ /* 0x000fe200078e00ff */
[----:B------:R-:W-:Y:S01]  /*0680*/  LOP3.LUT R19, R17, 0x3c0, RZ, 0xc0, !PT ;  /* 0x000003c011137812 */ /* 0x000fe200078ec0ff */
[----:B------:R-:W-:Y:S01]  /*0690*/  STS [R27+0x180], R20 ;  /* 0x000180141b007388 */ /* 0x000fe20000000800 */
[----:B------:R-:W-:Y:S02]  /*06a0*/  LOP3.LUT R16, R16, R31, RZ, 0xfc, !PT ;  /* 0x0000001f10107212 */ /* 0x000fe400078efcff */
[C---:B------:R-:W-:Y:S01]  /*06b0*/  LOP3.LUT R22, R19.reuse, 0x10, RZ, 0xfc, !PT ;  /* 0x0000001013167812 */ /* 0x040fe200078efcff */
[----:B------:R2:W-:Y:S01]  /*06c0*/  STS [R26+0x280], R21 ;  /* 0x000280151a007388 */ /* 0x0005e20000000800 */
[----:B------:R-:W-:-:S02]  /*06d0*/  LOP3.LUT R23, R19, 0x20, RZ, 0xfc, !PT ;  /* 0x0000002013177812 */ /* 0x000fc400078efcff */
[C---:B------:R-:W-:Y:S01]  /*06e0*/  LOP3.LUT R24, R19.reuse, 0x30, RZ, 0xfc, !PT ;  /* 0x0000003013187812 */ /* 0x040fe200078efcff */
[----:B------:R-:W-:Y:S01]  /*06f0*/  STS [R25+0x380], R18 ;  /* 0x0003801219007388 */ /* 0x000fe20000000800 */
[----:B------:R-:W-:Y:S02]  /*0700*/  LOP3.LUT R30, R30, 0x1fc, RZ, 0xc0, !PT ;  /* 0x000001fc1e1e7812 */ /* 0x000fe400078ec0ff */
[----:B------:R-:W-:Y:S02]  /*0710*/  LEA.HI R17, R19, UR4, RZ, 0x1e ;  /* 0x0000000413117c11 */ /* 0x000fe4000f8ff0ff */
[----:B------:R-:W-:Y:S02]  /*0720*/  LOP3.LUT R16, R16, R19, RZ, 0xfc, !PT ;  /* 0x0000001310107212 */ /* 0x000fe400078efcff */
[----:B------:R-:W-:Y:S02]  /*0730*/  LEA.HI R19, R22, UR4, RZ, 0x1e ;  /* 0x0000000416137c11 */ /* 0x000fe4000f8ff0ff */
[----:B------:R-:W-:-:S02]  /*0740*/  LEA.HI R23, R23, UR4, RZ, 0x1e ;  /* 0x0000000417177c11 */ /* 0x000fc4000f8ff0ff */
[----:B------:R-:W-:Y:S02]  /*0750*/  LEA.HI R31, R24, UR4, RZ, 0x1e ;  /* 0x00000004181f7c11 */ /* 0x000fe4000f8ff0ff */
[----:B-1----:R-:W-:Y:S01]  /*0760*/  LOP3.LUT R29, R30, 0x200, RZ, 0xfc, !PT ;  /* 0x000002001e1d7812 */ /* 0x002fe200078efcff */
[C---:B------:R-:W-:Y:S02]  /*0770*/  IMAD R24, R16.reuse, 0x4, R19 ;  /* 0x0000000410187824 */ /* 0x040fe400078e0213 */
[C---:B--2---:R-:W-:Y:S01]  /*0780*/  IMAD R26, R16.reuse, 0x4, R23 ;  /* 0x00000004101a7824 */ /* 0x044fe200078e0217 */
[----:B------:R-:W-:Y:S01]  /*0790*/  SHF.R.U32.HI R29, RZ, 0x2, R29 ;  /* 0x00000002ff1d7819 */ /* 0x000fe2000001161d */
[C---:B------:R-:W-:Y:S02]  /*07a0*/  IMAD R27, R16.reuse, 0x4, R17 ;  /* 0x00000004101b7824 */ /* 0x040fe400078e0211 */
[----:B------:R-:W-:Y:S01]  /*07b0*/  IMAD R28, R16, 0x4, R31 ;  /* 0x00000004101c7824 */ /* 0x000fe200078e021f */
[----:B------:R-:W-:-:S02]  /*07c0*/  LOP3.LUT R16, R0, 0x70, RZ, 0xc0, !PT ;  /* 0x0000007000107812 */ /* 0x000fc400078ec0ff */
[----:B------:R-:W-:-:S03]  /*07d0*/  LOP3.LUT R19, R29, 0xf0, RZ, 0xc0, !PT ;  /* 0x000000f01d137812 */ /* 0x000fc600078ec0ff */
[----:B------:R-:W-:Y:S02]  /*07e0*/  VIADD R17, R16, UR4 ;  /* 0x0000000410117c36 */ /* 0x000fe40008000000 */
[----:B------:R-:W-:Y:S02]  /*07f0*/  VIADD R21, R19, UR4 ;  /* 0x0000000413157c36 */ /* 0x000fe40008000000 */
[C---:B------:R-:W-:Y:S01]  /*0800*/  IMAD R19, R30.reuse, 0x4, R17 ;  /* 0x000000041e137824 */ /* 0x040fe200078e0211 */
[----:B------:R-:W-:Y:S01]  /*0810*/  BAR.SYNC.DEFER_BLOCKING 0x0 ;  /* 0x0000000000007b1d */ /* 0x000fe20000010000 */
[----:B------:R-:W-:-:S05]  /*0820*/  IMAD R21, R30, 0x4, R21 ;  /* 0x000000041e157824 */ /* 0x000fca00078e0215 */
[----:B------:R-:W1:Y:S04]  /*0830*/  LDS.128 R16, [R19] ;  /* 0x0000000013107984 */ /* 0x000e680000000c00 */
[----:B------:R-:W2:Y:S01]  /*0840*/  LDS.128 R20, [R21+0x800] ;  /* 0x0008000015147984 */ /* 0x000ea20000000c00 */
[----:B------:R-:W-:Y:S02]  /*0850*/  LOP3.LUT R0, R0, 0x7c, RZ, 0xc0, !PT ;  /* 0x0000007c00007812 */ /* 0x000fe400078ec0ff */
[----:B------:R-:W-:-:S05]  /*0860*/  LOP3.LUT R29, R29, 0xfc, RZ, 0xc0, !PT ;  /* 0x000000fc1d1d7812 */ /* 0x000fca00078ec0ff */
[----:B------:R-:W-:-:S04]  /*0870*/  VIADD R29, R29, UR4 ;  /* 0x000000041d1d7c36 */ /* 0x000fc80008000000 */
[----:B------:R-:W-:Y:S01]  /*0880*/  IMAD R29, R30, 0x4, R29 ;  /* 0x000000041e1d7824 */ /* 0x000fe200078e021d */
[----:B------:R-:W-:Y:S01]  /*0890*/  BAR.SYNC.DEFER_BLOCKING 0x0 ;  /* 0x0000000000007b1d */ /* 0x000fe20000010000 */
[C---:B---3--:R-:W-:Y:S01]  /*08a0*/  FADD R31, R8.reuse, R12 ;  /* 0x0000000c081f7221 */ /* 0x048fe20000000000 */
[----:B----4-:R-:W-:Y:S01]  /*08b0*/  FADD R33, R8, R4 ;  /* 0x0000000408217221 */ /* 0x010fe20000000000 */
[C---:B------:R-:W-:Y:S01]  /*08c0*/  FADD R4, R9.reuse, R13 ;  /* 0x0000000d09047221 */ /* 0x040fe20000000000 */
[----:B------:R-:W-:Y:S01]  /*08d0*/  FADD R8, R9, R5 ;  /* 0x0000000509087221 */ /* 0x000fe20000000000 */
[C---:B------:R-:W-:Y:S01]  /*08e0*/  FADD R5, R10.reuse, R14 ;  /* 0x0000000e0a057221 */ /* 0x040fe20000000000 */
[----:B------:R-:W-:Y:S01]  /*08f0*/  FADD R9, R10, R6 ;  /* 0x000000060a097221 */ /* 0x000fe20000000000 */
[C---:B------:R-:W-:Y:S01]  /*0900*/  FADD R6, R11.reuse, R15 ;  /* 0x0000000f0b067221 */ /* 0x040fe20000000000 */
[----:B-1----:R-:W-:Y:S01]  /*0910*/  FADD R16, R16, R31 ;  /* 0x0000001f10107221 */ /* 0x002fe20000000000 */
[----:B------:R-:W-:Y:S01]  /*0920*/  FADD R10, R11, R7 ;  /* 0x000000070b0a7221 */ /* 0x000fe20000000000 */
[----:B------:R-:W-:Y:S01]  /*0930*/  FADD R17, R17, R4 ;  /* 0x0000000411117221 */ /* 0x000fe20000000000 */
[----:B------:R-:W-:Y:S01]  /*0940*/  FADD R7, R18, R5 ;  /* 0x0000000512077221 */ /* 0x000fe20000000000 */
[----:B------:R-:W-:Y:S01]  /*0950*/  FADD R11, R19, R6 ;  /* 0x00000006130b7221 */ /* 0x000fe20000000000 */
[----:B--2---:R-:W-:Y:S01]  /*0960*/  FADD R20, R20, R33 ;  /* 0x0000002114147221 */ /* 0x004fe20000000000 */
[----:B------:R-:W-:Y:S01]  /*0970*/  FADD R13, R21, R8 ;  /* 0x00000008150d7221 */ /* 0x000fe20000000000 */
[----:B------:R-:W-:Y:S01]  /*0980*/  STS [R27], R16 ;  /* 0x000000101b007388 */ /* 0x000fe20000000800 */
[----:B------:R-:W-:Y:S01]  /*0990*/  FADD R15, R22, R9 ;  /* 0x00000009160f7221 */ /* 0x000fe20000000000 */
[----:B------:R-:W-:-:S02]  /*09a0*/  FADD R23, R23, R10 ;  /* 0x0000000a17177221 */ /* 0x000fc40000000000 */
[----:B------:R-:W-:Y:S04]  /*09b0*/  STS [R24+0x40], R17 ;  /* 0x0000401118007388 */ /* 0x000fe80000000800 */
[----:B------:R-:W-:Y:S04]  /*09c0*/  STS [R26+0x80], R7 ;  /* 0x000080071a007388 */ /* 0x000fe80000000800 */
[----:B------:R1:W-:Y:S04]  /*09d0*/  STS [R28+0xc0], R11 ;  /* 0x0000c00b1c007388 */ /* 0x0003e80000000800 */
[----:B------:R-:W-:Y:S04]  /*09e0*/  STS [R27+0x20], R20 ;  /* 0x000020141b007388 */ /* 0x000fe80000000800 */
[----:B------:R-:W-:Y:S01]  /*09f0*/  STS [R24+0x60], R13 ;  /* 0x0000600d18007388 */ /* 0x000fe20000000800 */
[----:B------:R-:W-:Y:S01]  /*0a00*/  VIADD R5, R0, UR4 ;  /* 0x0000000400057c36 */ /* 0x000fe20008000000 */
[----:B-1----:R-:W1:Y:S02]  /*0a10*/  LDC.64 R10, c[0x0][0x230] ;  /* 0x00008c00ff0a7b82 */ /* 0x002e640000000a00 */
[----:B------:R-:W-:Y:S04]  /*0a20*/  STS [R26+0xa0], R15 ;  /* 0x0000a00f1a007388 */ /* 0x000fe80000000800 */
[----:B------:R-:W-:Y:S01]  /*0a30*/  STS [R28+0xe0], R23 ;  /* 0x0000e0171c007388 */ /* 0x000fe20000000800 */
[----:B------:R-:W-:Y:S01]  /*0a40*/  IMAD R0, R30, 0x4, R5 ;  /* 0x000000041e007824 */ /* 0x000fe200078e0205 */
[----:B------:R-:W-:Y:S06]  /*0a50*/  BAR.SYNC.DEFER_BLOCKING 0x0 ;  /* 0x0000000000007b1d */ /* 0x000fec0000010000 */
[----:B------:R-:W-:Y:S04]  /*0a60*/  LDS R4, [R0] ;  /* 0x0000000000047984 */ /* 0x000fe80000000800 */
[----:B------:R-:W-:Y:S04]  /*0a70*/  LDS R5, [R0+0x4] ;  /* 0x0000040000057984 */ /* 0x000fe80000000800 */
[----:B------:R-:W-:Y:S04]  /*0a80*/  LDS R6, [R0+0x8] ;  /* 0x0000080000067984 */ /* 0x000fe80000000800 */
[----:B------:R-:W2:Y:S01]  /*0a90*/  LDS R7, [R0+0xc] ;  /* 0x00000c0000077984 */ /* 0x000ea20000000800 */
[----:B-1----:R-:W-:-:S05]  /*0aa0*/  IMAD.WIDE R8, R3, 0x4, R10 ;  /* 0x0000000403087825 */ /* 0x002fca00078e020a */
[----:B--2---:R1:W-:Y:S01]  /*0ab0*/  @!P0 STG.E.128 desc[UR6][R8.64], R4 ;  /* 0x0000000408008986 */ /* 0x0043e2000c101d06 */
[----:B------:R-:W-:Y:S05]  /*0ac0*/  @P0 EXIT ;  /* 0x000000000000094d */ /* 0x000fea0003800000 */
[----:B-1----:R-:W-:Y:S01]  /*0ad0*/  LDS R4, [R29+0x800] ;  /* 0x000800001d047984 */ /* 0x002fe20000000800 */
[----:B------:R-:W-:-:S03]  /*0ae0*/  IMAD.WIDE R2, R2, 0x4, R10 ;  /* 0x0000000402027825 */ /* 0x000fc600078e020a */
[----:B------:R-:W-:Y:S04]  /*0af0*/  LDS R5, [R29+0x804] ;  /* 0x000804001d057984 */ /* 0x000fe80000000800 */
[----:B------:R-:W-:Y:S04]  /*0b00*/  LDS R6, [R29+0x808] ;  /* 0x000808001d067984 */ /* 0x000fe80000000800 */
[----:B------:R-:W0:Y:S04]  /*0b10*/  LDS R7, [R29+0x80c] ;  /* 0x00080c001d077984 */ /* 0x000e280000000800 */
[----:B0-----:R-:W-:Y:S01]  /*0b20*/  STG.E.128 desc[UR6][R2.64], R4 ;  /* 0x0000000402007986 */ /* 0x001fe2000c101d06 */
[----:B------:R-:W-:Y:S05]  /*0b30*/  EXIT ;  /* 0x000000000000794d */ /* 0x000fea0003800000 */
.L_x_0:
[----:B------:R-:W-:-:S00]  /*0b40*/  BRA `(.L_x_0) ;  /* 0xfffffffc00fc7947 */ /* 0x000fc0000383ffff */
[----:B------:R-:W-:-:S00]  /*0b50*/  NOP ;  /* 0x0000000000007918 */ /* 0x000fc00000000000 */
        /* <DEDUP_REMOVED lines=10> */
.L_x_1:


//--------------------- .nv.shared.triton_poi_fused_add_42 --------------------------
	.section	.nv.shared.triton_poi_fused_add_42,"aw",@nobits
	.sectionflags	@""
	.align	16
	.zero		1024


//--------------------- .nv.constant0.triton_poi_fused_add_42 --------------------------
	.section	.nv.constant0.triton_poi_fused_add_42,"a",@progbits
	.sectionflags	@""
	.align	4
.nv.constant0.triton_poi_fused_add_42:
	.zero		576
